//
// Generated by NVIDIA NVVM Compiler
//
// Compiler Build ID: CL-36424714
// Cuda compilation tools, release 13.0, V13.0.88
// Based on NVVM 20.0.0
//

.version 9.0
.target sm_100
.address_size 64

	// .globl	sgd_step_d

.visible .entry sgd_step_d(
	.param .f64 sgd_step_d_param_0,
	.param .f64 sgd_step_d_param_1,
	.param .f64 sgd_step_d_param_2,
	.param .u64 .ptr .align 1 sgd_step_d_param_3,
	.param .u64 .ptr .align 1 sgd_step_d_param_4,
	.param .u64 .ptr .align 1 sgd_step_d_param_5,
	.param .u32 sgd_step_d_param_6
)
{
	.reg .pred 	%p<2>;
	.reg .b32 	%r<6>;
	.reg .b64 	%rd<11>;
	.reg .b64 	%fd<12>;

	ld.param.f64 	%fd1, [sgd_step_d_param_0];
	ld.param.f64 	%fd2, [sgd_step_d_param_1];
	ld.param.u64 	%rd1, [sgd_step_d_param_3];
	ld.param.u64 	%rd2, [sgd_step_d_param_4];
	ld.param.u64 	%rd3, [sgd_step_d_param_5];
	ld.param.u32 	%r2, [sgd_step_d_param_6];
	mov.u32 	%r3, %ntid.x;
	mov.u32 	%r4, %ctaid.x;
	mov.u32 	%r5, %tid.x;
	mad.lo.s32 	%r1, %r3, %r4, %r5;
	setp.ge.s32 	%p1, %r1, %r2;
	@%p1 bra 	$L__BB0_2;
	cvta.to.global.u64 	%rd4, %rd3;
	cvta.to.global.u64 	%rd5, %rd1;
	cvta.to.global.u64 	%rd6, %rd2;
	mul.wide.s32 	%rd7, %r1, 8;
	add.s64 	%rd8, %rd4, %rd7;
	ld.global.f64 	%fd3, [%rd8];
	mul.f64 	%fd4, %fd2, %fd3;
	add.s64 	%rd9, %rd5, %rd7;
	ld.global.f64 	%fd5, [%rd9];
	fma.rn.f64 	%fd6, %fd1, %fd5, %fd4;
	add.f64 	%fd7, %fd2, 0d3FF0000000000000;
	mul.f64 	%fd8, %fd7, %fd6;
	sub.f64 	%fd9, %fd4, %fd8;
	st.global.f64 	[%rd8], %fd6;
	add.s64 	%rd10, %rd6, %rd7;
	ld.global.f64 	%fd10, [%rd10];
	add.f64 	%fd11, %fd10, %fd9;
	st.global.f64 	[%rd10], %fd11;
$L__BB0_2:
	ret;

}
	// .globl	sgd_step_f
.visible .entry sgd_step_f(
	.param .f32 sgd_step_f_param_0,
	.param .f32 sgd_step_f_param_1,
	.param .f32 sgd_step_f_param_2,
	.param .u64 .ptr .align 1 sgd_step_f_param_3,
	.param .u64 .ptr .align 1 sgd_step_f_param_4,
	.param .u64 .ptr .align 1 sgd_step_f_param_5,
	.param .u32 sgd_step_f_param_6
)
{
	.reg .pred 	%p<2>;
	.reg .b32 	%r<6>;
	.reg .b32 	%f<10>;
	.reg .b64 	%rd<11>;
	.reg .b64 	%fd<7>;

	ld.param.f32 	%f1, [sgd_step_f_param_0];
	ld.param.f32 	%f2, [sgd_step_f_param_1];
	ld.param.u64 	%rd1, [sgd_step_f_param_3];
	ld.param.u64 	%rd2, [sgd_step_f_param_4];
	ld.param.u64 	%rd3, [sgd_step_f_param_5];
	ld.param.u32 	%r2, [sgd_step_f_param_6];
	mov.u32 	%r3, %ntid.x;
	mov.u32 	%r4, %ctaid.x;
	mov.u32 	%r5, %tid.x;
	mad.lo.s32 	%r1, %r3, %r4, %r5;
	setp.ge.s32 	%p1, %r1, %r2;
	@%p1 bra 	$L__BB1_2;
	cvta.to.global.u64 	%rd4, %rd3;
	cvta.to.global.u64 	%rd5, %rd1;
	cvta.to.global.u64 	%rd6, %rd2;
	mul.wide.s32 	%rd7, %r1, 4;
	add.s64 	%rd8, %rd4, %rd7;
	ld.global.f32 	%f3, [%rd8];
	mul.f32 	%f4, %f2, %f3;
	add.s64 	%rd9, %rd5, %rd7;
	ld.global.f32 	%f5, [%rd9];
	fma.rn.f32 	%f6, %f1, %f5, %f4;
	cvt.f64.f32 	%fd1, %f4;
	cvt.f64.f32 	%fd2, %f2;
	add.f64 	%fd3, %fd2, 0d3FF0000000000000;
	cvt.f64.f32 	%fd4, %f6;
	mul.f64 	%fd5, %fd3, %fd4;
	sub.f64 	%fd6, %fd1, %fd5;
	cvt.rn.f32.f64 	%f7, %fd6;
	st.global.f32 	[%rd8], %f6;
	add.s64 	%rd10, %rd6, %rd7;
	ld.global.f32 	%f8, [%rd10];
	add.f32 	%f9, %f8, %f7;
	st.global.f32 	[%rd10], %f9;
$L__BB1_2:
	ret;

}


// ===== COMPILED SASS (sm_100) =====

	.target	sm_100

	.elftype	@"ET_EXEC"


//--------------------- .note.nv.tkinfo           --------------------------
	.section	.note.nv.tkinfo,"",@"SHT_NOTE"
	.sectionflags	@"SHF_NOTE_NV_TKINFO"
	.tkinfo
        /*0018*/ 	.word	0x00000002
        /*0030*/ 	.string	""
        /*0030*/ 	.string	"ptxas"
        /*0030*/ 	.string	"Cuda compilation tools, release 13.0, V13.0.88"
        /*0030*/ 	.string	"Build cuda_13.0.r13.0/compiler.36424714_0"
        /*0030*/ 	.string	"-arch sm_100 -m 64 "



//--------------------- .note.nv.cuinfo           --------------------------
	.section	.note.nv.cuinfo,"",@"SHT_NOTE"
	.sectionflags	@"SHF_NOTE_NV_CUINFO"
        /*0018*/ 	.short	0x0002
        /*001a*/ 	.short	0x0064
        /*001c*/ 	.short	0x0082
	.zero		2


//--------------------- .nv.info                  --------------------------
	.section	.nv.info,"",@"SHT_CUDA_INFO"
	.align	4


	//----- nvinfo : EIATTR_REGCOUNT
	.align		4
        /*0000*/ 	.byte	0x04, 0x2f
        /*0002*/ 	.short	(.L_1 - .L_0)
	.align		4
.L_0:
        /*0004*/ 	.word	index@(sgd_step_d)
        /*0008*/ 	.word	0x00000012


	//----- nvinfo : EIATTR_FRAME_SIZE
	.align		4
.L_1:
        /*000c*/ 	.byte	0x04, 0x11
        /*000e*/ 	.short	(.L_3 - .L_2)
	.align		4
.L_2:
        /*0010*/ 	.word	index@(sgd_step_d)
        /*0014*/ 	.word	0x00000000


	//----- nvinfo : EIATTR_REGCOUNT
	.align		4
.L_3:
        /*0018*/ 	.byte	0x04, 0x2f
        /*001a*/ 	.short	(.L_5 - .L_4)
	.align		4
.L_4:
        /*001c*/ 	.word	index@(sgd_step_f)
        /*0020*/ 	.word	0x00000014


	//----- nvinfo : EIATTR_FRAME_SIZE
	.align		4
.L_5:
        /*0024*/ 	.byte	0x04, 0x11
        /*0026*/ 	.short	(.L_7 - .L_6)
	.align		4
.L_6:
        /*0028*/ 	.word	index@(sgd_step_f)
        /*002c*/ 	.word	0x00000000


	//----- nvinfo : EIATTR_MIN_STACK_SIZE
	.align		4
.L_7:
        /*0030*/ 	.byte	0x04, 0x12
        /*0032*/ 	.short	(.L_9 - .L_8)
	.align		4
.L_8:
        /*0034*/ 	.word	index@(sgd_step_f)
        /*0038*/ 	.word	0x00000000


	//----- nvinfo : EIATTR_MIN_STACK_SIZE
	.align		4
.L_9:
        /*003c*/ 	.byte	0x04, 0x12
        /*003e*/ 	.short	(.L_11 - .L_10)
	.align		4
.L_10:
        /*0040*/ 	.word	index@(sgd_step_d)
        /*0044*/ 	.word	0x00000000
.L_11:


//--------------------- .nv.compat                --------------------------
	.section	.nv.compat,"",@"SHT_CUDA_COMPAT_INFO"
	.align	4
        /*0000*/ 	.byte	0x02, 0x09, 0x00, 0x00, 0x02, 0x02, 0x01, 0x00, 0x02, 0x05, 0x05, 0x00, 0x03, 0x07, 0x01, 0x01
        /*0010*/ 	.byte	0x02, 0x03, 0x00, 0x00, 0x02, 0x06, 0x01, 0x00, 0x04, 0x0b, 0x08, 0x00, 0x01, 0x00, 0x00, 0x00
        /*0020*/ 	.byte	0x00, 0x00, 0x00, 0x00


//--------------------- .nv.info.sgd_step_f       --------------------------
	.section	.nv.info.sgd_step_f,"",@"SHT_CUDA_INFO"
	.sectionflags	@""
	.align	4


	//----- nvinfo : EIATTR_CUDA_API_VERSION
	.align		4
        /*0000*/ 	.byte	0x04, 0x37
        /*0002*/ 	.short	(.L_13 - .L_12)
.L_12:
        /*0004*/ 	.word	0x00000082


	//----- nvinfo : EIATTR_KPARAM_INFO
	.align		4
.L_13:
        /*0008*/ 	.byte	0x04, 0x17
        /*000a*/ 	.short	(.L_15 - .L_14)
.L_14:
        /*000c*/ 	.word	0x00000000
        /*0010*/ 	.short	0x0006
        /*0012*/ 	.short	0x0028
        /*0014*/ 	.byte	0x00, 0xf0, 0x11, 0x00


	//----- nvinfo : EIATTR_KPARAM_INFO
	.align		4
.L_15:
        /*0018*/ 	.byte	0x04, 0x17
        /*001a*/ 	.short	(.L_17 - .L_16)
.L_16:
        /*001c*/ 	.word	0x00000000
        /*0020*/ 	.short	0x0005
        /*0022*/ 	.short	0x0020
        /*0024*/ 	.byte	0x00, 0xf5, 0x21, 0x00


	//----- nvinfo : EIATTR_KPARAM_INFO
	.align		4
.L_17:
        /*0028*/ 	.byte	0x04, 0x17
        /*002a*/ 	.short	(.L_19 - .L_18)
.L_18:
        /*002c*/ 	.word	0x00000000
        /*0030*/ 	.short	0x0004
        /*0032*/ 	.short	0x0018
        /*0034*/ 	.byte	0x00, 0xf5, 0x21, 0x00


	//----- nvinfo : EIATTR_KPARAM_INFO
	.align		4
.L_19:
        /*0038*/ 	.byte	0x04, 0x17
        /*003a*/ 	.short	(.L_21 - .L_20)
.L_20:
        /*003c*/ 	.word	0x00000000
        /*0040*/ 	.short	0x0003
        /*0042*/ 	.short	0x0010
        /*0044*/ 	.byte	0x00, 0xf5, 0x21, 0x00


	//----- nvinfo : EIATTR_KPARAM_INFO
	.align		4
.L_21:
        /*0048*/ 	.byte	0x04, 0x17
        /*004a*/ 	.short	(.L_23 - .L_22)
.L_22:
        /*004c*/ 	.word	0x00000000
        /*0050*/ 	.short	0x0002
        /*0052*/ 	.short	0x0008
        /*0054*/ 	.byte	0x00, 0xf0, 0x11, 0x00


	//----- nvinfo : EIATTR_KPARAM_INFO
	.align		4
.L_23:
        /*0058*/ 	.byte	0x04, 0x17
        /*005a*/ 	.short	(.L_25 - .L_24)
.L_24:
        /*005c*/ 	.word	0x00000000
        /*0060*/ 	.short	0x0001
        /*0062*/ 	.short	0x0004
        /*0064*/ 	.byte	0x00, 0xf0, 0x11, 0x00


	//----- nvinfo : EIATTR_KPARAM_INFO
	.align		4
.L_25:
        /*0068*/ 	.byte	0x04, 0x17
        /*006a*/ 	.short	(.L_27 - .L_26)
.L_26:
        /*006c*/ 	.word	0x00000000
        /*0070*/ 	.short	0x0000
        /*0072*/ 	.short	0x0000
        /*0074*/ 	.byte	0x00, 0xf0, 0x11, 0x00


	//----- nvinfo : EIATTR_SPARSE_MMA_MASK
	.align		4
.L_27:
        /*0078*/ 	.byte	0x03, 0x50
        /*007a*/ 	.short	0x0000


	//----- nvinfo : EIATTR_MAXREG_COUNT
	.align		4
        /*007c*/ 	.byte	0x03, 0x1b
        /*007e*/ 	.short	0x00ff


	//----- nvinfo : EIATTR_MERCURY_ISA_VERSION
	.align		4
        /*0080*/ 	.byte	0x03, 0x5f
        /*0082*/ 	.short	0x0101


	//----- nvinfo : EIATTR_VRC_CTA_INIT_COUNT
	.align		4
        /*0084*/ 	.byte	0x02, 0x4a
	.zero		1
	.zero		1


	//----- nvinfo : EIATTR_EXIT_INSTR_OFFSETS
	.align		4
        /*0088*/ 	.byte	0x04, 0x1c
        /*008a*/ 	.short	(.L_29 - .L_28)


	//   ....[0]....
.L_28:
        /*008c*/ 	.word	0x00000070


	//   ....[1]....
        /*0090*/ 	.word	0x000001e0


	//----- nvinfo : EIATTR_CBANK_PARAM_SIZE
	.align		4
.L_29:
        /*0094*/ 	.byte	0x03, 0x19
        /*0096*/ 	.short	0x002c


	//----- nvinfo : EIATTR_PARAM_CBANK
	.align		4
        /*0098*/ 	.byte	0x04, 0x0a
        /*009a*/ 	.short	(.L_31 - .L_30)
	.align		4
.L_30:
        /*009c*/ 	.word	index@(.nv.constant0.sgd_step_f)
        /*00a0*/ 	.short	0x0380
        /*00a2*/ 	.short	0x002c


	//----- nvinfo : EIATTR_SW_WAR
	.align		4
.L_31:
        /*00a4*/ 	.byte	0x04, 0x36
        /*00a6*/ 	.short	(.L_33 - .L_32)
.L_32:
        /*00a8*/ 	.word	0x00000008
.L_33:


//--------------------- .nv.info.sgd_step_d       --------------------------
	.section	.nv.info.sgd_step_d,"",@"SHT_CUDA_INFO"
	.sectionflags	@""
	.align	4


	//----- nvinfo : EIATTR_CUDA_API_VERSION
	.align		4
        /*0000*/ 	.byte	0x04, 0x37
        /*0002*/ 	.short	(.L_35 - .L_34)
.L_34:
        /*0004*/ 	.word	0x00000082


	//----- nvinfo : EIATTR_KPARAM_INFO
	.align		4
.L_35:
        /*0008*/ 	.byte	0x04, 0x17
        /*000a*/ 	.short	(.L_37 - .L_36)
.L_36:
        /*000c*/ 	.word	0x00000000
        /*0010*/ 	.short	0x0006
        /*0012*/ 	.short	0x0030
        /*0014*/ 	.byte	0x00, 0xf0, 0x11, 0x00


	//----- nvinfo : EIATTR_KPARAM_INFO
	.align		4
.L_37:
        /*0018*/ 	.byte	0x04, 0x17
        /*001a*/ 	.short	(.L_39 - .L_38)
.L_38:
        /*001c*/ 	.word	0x00000000
        /*0020*/ 	.short	0x0005
        /*0022*/ 	.short	0x0028
        /*0024*/ 	.byte	0x00, 0xf5, 0x21, 0x00


	//----- nvinfo : EIATTR_KPARAM_INFO
	.align		4
.L_39:
        /*0028*/ 	.byte	0x04, 0x17
        /*002a*/ 	.short	(.L_41 - .L_40)
.L_40:
        /*002c*/ 	.word	0x00000000
        /*0030*/ 	.short	0x0004
        /*0032*/ 	.short	0x0020
        /*0034*/ 	.byte	0x00, 0xf5, 0x21, 0x00


	//----- nvinfo : EIATTR_KPARAM_INFO
	.align		4
.L_41:
        /*0038*/ 	.byte	0x04, 0x17
        /*003a*/ 	.short	(.L_43 - .L_42)
.L_42:
        /*003c*/ 	.word	0x00000000
        /*0040*/ 	.short	0x0003
        /*0042*/ 	.short	0x0018
        /*0044*/ 	.byte	0x00, 0xf5, 0x21, 0x00


	//----- nvinfo : EIATTR_KPARAM_INFO
	.align		4
.L_43:
        /*0048*/ 	.byte	0x04, 0x17
        /*004a*/ 	.short	(.L_45 - .L_44)
.L_44:
        /*004c*/ 	.word	0x00000000
        /*0050*/ 	.short	0x0002
        /*0052*/ 	.short	0x0010
        /*0054*/ 	.byte	0x00, 0xf0, 0x21, 0x00


	//----- nvinfo : EIATTR_KPARAM_INFO
	.align		4
.L_45:
        /*0058*/ 	.byte	0x04, 0x17
        /*005a*/ 	.short	(.L_47 - .L_46)
.L_46:
        /*005c*/ 	.word	0x00000000
        /*0060*/ 	.short	0x0001
        /*0062*/ 	.short	0x0008
        /*0064*/ 	.byte	0x00, 0xf0, 0x21, 0x00


	//----- nvinfo : EIATTR_KPARAM_INFO
	.align		4
.L_47:
        /*0068*/ 	.byte	0x04, 0x17
        /*006a*/ 	.short	(.L_49 - .L_48)
.L_48:
        /*006c*/ 	.word	0x00000000
        /*0070*/ 	.short	0x0000
        /*0072*/ 	.short	0x0000
        /*0074*/ 	.byte	0x00, 0xf0, 0x21, 0x00


	//----- nvinfo : EIATTR_SPARSE_MMA_MASK
	.align		4
.L_49:
        /*0078*/ 	.byte	0x03, 0x50
        /*007a*/ 	.short	0x0000


	//----- nvinfo : EIATTR_MAXREG_COUNT
	.align		4
        /*007c*/ 	.byte	0x03, 0x1b
        /*007e*/ 	.short	0x00ff


	//----- nvinfo : EIATTR_MERCURY_ISA_VERSION
	.align		4
        /*0080*/ 	.byte	0x03, 0x5f
        /*0082*/ 	.short	0x0101


	//----- nvinfo : EIATTR_VRC_CTA_INIT_COUNT
	.align		4
        /*0084*/ 	.byte	0x02, 0x4a
	.zero		1
	.zero		1


	//----- nvinfo : EIATTR_EXIT_INSTR_OFFSETS
	.align		4
        /*0088*/ 	.byte	0x04, 0x1c
        /*008a*/ 	.short	(.L_51 - .L_50)


	//   ....[0]....
.L_50:
        /*008c*/ 	.word	0x00000070


	//   ....[1]....
        /*0090*/ 	.word	0x000001b0


	//----- nvinfo : EIATTR_CBANK_PARAM_SIZE
	.align		4
.L_51:
        /*0094*/ 	.byte	0x03, 0x19
        /*0096*/ 	.short	0x0034


	//----- nvinfo : EIATTR_PARAM_CBANK
	.align		4
        /*0098*/ 	.byte	0x04, 0x0a
        /*009a*/ 	.short	(.L_53 - .L_52)
	.align		4
.L_52:
        /*009c*/ 	.word	index@(.nv.constant0.sgd_step_d)
        /*00a0*/ 	.short	0x0380
        /*00a2*/ 	.short	0x0034


	//----- nvinfo : EIATTR_SW_WAR
	.align		4
.L_53:
        /*00a4*/ 	.byte	0x04, 0x36
        /*00a6*/ 	.short	(.L_55 - .L_54)
.L_54:
        /*00a8*/ 	.word	0x00000008
.L_55:


//--------------------- .nv.callgraph             --------------------------
	.section	.nv.callgraph,"",@"SHT_CUDA_CALLGRAPH"
	.align	4
	.sectionentsize	8
	.align		4
        /*0000*/ 	.word	0x00000000
	.align		4
        /*0004*/ 	.word	0xffffffff
	.align		4
        /*0008*/ 	.word	0x00000000
	.align		4
        /*000c*/ 	.word	0xfffffffe
	.align		4
        /*0010*/ 	.word	0x00000000
	.align		4
        /*0014*/ 	.word	0xfffffffd
	.align		4
        /*0018*/ 	.word	0x00000000
	.align		4
        /*001c*/ 	.word	0xfffffffc


//--------------------- .text.sgd_step_f          --------------------------
	.section	.text.sgd_step_f,"ax",@progbits
	.align	128
        .global         sgd_step_f
        .type           sgd_step_f,@function
        .size           sgd_step_f,(.L_x_2 - sgd_step_f)
        .other          sgd_step_f,@"STO_CUDA_ENTRY STV_DEFAULT"
sgd_step_f:
.text.sgd_step_f:
[----:B------:R-:W-:Y:S01]  /*0000*/  LDC R1, c[0x0][0x37c] ;  /* 0x0000df00ff017b82 */ /* 0x000fe20000000800 */
[----:B------:R-:W0:Y:S01]  /*0010*/  S2R R7, SR_CTAID.X ;  /* 0x0000000000077919 */ /* 0x000e220000002500 */
[----:B------:R-:W0:Y:S01]  /*0020*/  LDCU UR4, c[0x0][0x360] ;  /* 0x00006c00ff0477ac */ /* 0x000e220008000800 */
[----:B------:R-:W0:Y:S01]  /*0030*/  S2R R0, SR_TID.X ;  /* 0x0000000000007919 */ /* 0x000e220000002100 */
[----:B------:R-:W1:Y:S01]  /*0040*/  LDCU UR5, c[0x0][0x3a8] ;  /* 0x00007500ff0577ac */ /* 0x000e620008000800 */
[----:B0-----:R-:W-:-:S05]  /*0050*/  IMAD R7, R7, UR4, R0 ;  /* 0x0000000407077c24 */ /* 0x001fca000f8e0200 */
[----:B-1----:R-:W-:-:S13]  /*0060*/  ISETP.GE.AND P0, PT, R7, UR5, PT ;  /* 0x0000000507007c0c */ /* 0x002fda000bf06270 */
[----:B------:R-:W-:Y:S05]  /*0070*/  @P0 EXIT ;  /* 0x000000000000094d */ /* 0x000fea0003800000 */
[----:B------:R-:W0:Y:S01]  /*0080*/  LDC.64 R2, c[0x0][0x3a0] ;  /* 0x0000e800ff027b82 */ /* 0x000e220000000a00 */
[----:B------:R-:W1:Y:S01]  /*0090*/  LDCU.64 UR4, c[0x0][0x358] ;  /* 0x00006b00ff0477ac */ /* 0x000e620008000a00 */
[----:B------:R-:W2:Y:S06]  /*00a0*/  LDCU.64 UR6, c[0x0][0x380] ;  /* 0x00007000ff0677ac */ /* 0x000eac0008000a00 */
[----:B------:R-:W3:Y:S08]  /*00b0*/  LDC.64 R4, c[0x0][0x390] ;  /* 0x0000e400ff047b82 */ /* 0x000ef00000000a00 */
[----:B------:R-:W4:Y:S01]  /*00c0*/  LDC.64 R12, c[0x0][0x398] ;  /* 0x0000e600ff0c7b82 */ /* 0x000f220000000a00 */
[----:B0-----:R-:W-:-:S05]  /*00d0*/  IMAD.WIDE R2, R7, 0x4, R2 ;  /* 0x0000000407027825 */ /* 0x001fca00078e0202 */
[----:B-1----:R-:W5:Y:S01]  /*00e0*/  LDG.E R0, desc[UR4][R2.64] ;  /* 0x0000000402007981 */ /* 0x002f62000c1e1900 */
[----:B---3--:R-:W-:-:S06]  /*00f0*/  IMAD.WIDE R4, R7, 0x4, R4 ;  /* 0x0000000407047825 */ /* 0x008fcc00078e0204 */
[----:B------:R-:W3:Y:S01]  /*0100*/  LDG.E R5, desc[UR4][R4.64] ;  /* 0x0000000404057981 */ /* 0x000ee2000c1e1900 */
[----:B----4-:R-:W-:Y:S01]  /*0110*/  IMAD.WIDE R12, R7, 0x4, R12 ;  /* 0x00000004070c7825 */ /* 0x010fe200078e020c */
[----:B--2---:R-:W0:Y:S03]  /*0120*/  F2F.F64.F32 R8, UR7 ;  /* 0x0000000700087d10 */ /* 0x004e260008201800 */
[----:B-----5:R-:W-:-:S04]  /*0130*/  FMUL R0, R0, UR7 ;  /* 0x0000000700007c20 */ /* 0x020fc80008400000 */
[----:B---3--:R-:W-:-:S05]  /*0140*/  FFMA R15, R5, UR6, R0 ;  /* 0x00000006050f7c23 */ /* 0x008fca0008000000 */
[----:B------:R-:W-:Y:S04]  /*0150*/  STG.E desc[UR4][R2.64], R15 ;  /* 0x0000000f02007986 */ /* 0x000fe8000c101904 */
[----:B------:R-:W2:Y:S01]  /*0160*/  LDG.E R17, desc[UR4][R12.64] ;  /* 0x000000040c117981 */ /* 0x000ea2000c1e1900 */
[----:B------:R-:W-:Y:S01]  /*0170*/  F2F.F64.F32 R6, R0 ;  /* 0x0000000000067310 */ /* 0x000fe20000201800 */
[----:B0-----:R-:W-:-:S07]  /*0180*/  DADD R8, R8, 1 ;  /* 0x3ff0000008087429 */ /* 0x001fce0000000000 */
[----:B------:R-:W0:Y:S02]  /*0190*/  F2F.F64.F32 R10, R15 ;  /* 0x0000000f000a7310 */ /* 0x000e240000201800 */
[----:B0-----:R-:W-:-:S10]  /*01a0*/  DFMA R6, -R8, R10, R6 ;  /* 0x0000000a0806722b */ /* 0x001fd40000000106 */
[----:B------:R-:W2:Y:S02]  /*01b0*/  F2F.F32.F64 R6, R6 ;  /* 0x0000000600067310 */ /* 0x000ea40000301000 */
[----:B--2---:R-:W-:-:S05]  /*01c0*/  FADD R17, R6, R17 ;  /* 0x0000001106117221 */ /* 0x004fca0000000000 */
[----:B------:R-:W-:Y:S01]  /*01d0*/  STG.E desc[UR4][R12.64], R17 ;  /* 0x000000110c007986 */ /* 0x000fe2000c101904 */
[----:B------:R-:W-:Y:S05]  /*01e0*/  EXIT ;  /* 0x000000000000794d */ /* 0x000fea0003800000 */
.L_x_0:
[----:B------:R-:W-:-:S00]  /*01f0*/  BRA `(.L_x_0) ;  /* 0xfffffffc00fc7947 */ /* 0x000fc0000383ffff */
[----:B------:R-:W-:-:S00]  /*0200*/  NOP ;  /* 0x0000000000007918 */ /* 0x000fc00000000000 */
[----:B------:R-:W-:-:S00]  /*0210*/  NOP ;  /* 0x0000000000007918 */ /* 0x000fc00000000000 */
[----:B------:R-:W-:-:S00]  /*0220*/  NOP ;  /* 0x0000000000007918 */ /* 0x000fc00000000000 */
[----:B------:R-:W-:-:S00]  /*0230*/  NOP ;  /* 0x0000000000007918 */ /* 0x000fc00000000000 */
[----:B------:R-:W-:-:S00]  /*0240*/  NOP ;  /* 0x0000000000007918 */ /* 0x000fc00000000000 */
[----:B------:R-:W-:-:S00]  /*0250*/  NOP ;  /* 0x0000000000007918 */ /* 0x000fc00000000000 */
[----:B------:R-:W-:-:S00]  /*0260*/  NOP ;  /* 0x0000000000007918 */ /* 0x000fc00000000000 */
[----:B------:R-:W-:-:S00]  /*0270*/  NOP ;  /* 0x0000000000007918 */ /* 0x000fc00000000000 */
.L_x_2:


//--------------------- .text.sgd_step_d          --------------------------
	.section	.text.sgd_step_d,"ax",@progbits
	.align	128
        .global         sgd_step_d
        .type           sgd_step_d,@function
        .size           sgd_step_d,(.L_x_3 - sgd_step_d)
        .other          sgd_step_d,@"STO_CUDA_ENTRY STV_DEFAULT"
sgd_step_d:
.text.sgd_step_d:
        /* <DEDUP_REMOVED lines=9> */
[----:B------:R-:W1:Y:S07]  /*0090*/  LDCU.64 UR4, c[0x0][0x358] ;  /* 0x00006b00ff0477ac */ /* 0x000e6e0008000a00 */
[----:B------:R-:W2:Y:S08]  /*00a0*/  LDC.64 R6, c[0x0][0x398] ;  /* 0x0000e600ff067b82 */ /* 0x000eb00000000a00 */
[----:B------:R-:W3:Y:S01]  /*00b0*/  LDC.64 R10, c[0x0][0x388] ;  /* 0x0000e200ff0a7b82 */ /* 0x000ee20000000a00 */
[----:B0-----:R-:W-:-:S07]  /*00c0*/  IMAD.WIDE R2, R15, 0x8, R2 ;  /* 0x000000080f027825 */ /* 0x001fce00078e0202 */
[----:B------:R-:W0:Y:S01]  /*00d0*/  LDC.64 R8, c[0x0][0x380] ;  /* 0x0000e000ff087b82 */ /* 0x000e220000000a00 */
[----:B-1----:R-:W3:Y:S01]  /*00e0*/  LDG.E.64 R4, desc[UR4][R2.64] ;  /* 0x0000000402047981 */ /* 0x002ee2000c1e1b00 */
[----:B--2---:R-:W-:-:S06]  /*00f0*/  IMAD.WIDE R6, R15, 0x8, R6 ;  /* 0x000000080f067825 */ /* 0x004fcc00078e0206 */
[----:B------:R-:W1:Y:S01]  /*0100*/  LDC.64 R12, c[0x0][0x3a0] ;  /* 0x0000e800ff0c7b82 */ /* 0x000e620000000a00 */
[----:B------:R-:W0:Y:S01]  /*0110*/  LDG.E.64 R6, desc[UR4][R6.64] ;  /* 0x0000000406067981 */ /* 0x000e22000c1e1b00 */
[----:B-1----:R-:W-:Y:S01]  /*0120*/  IMAD.WIDE R12, R15, 0x8, R12 ;  /* 0x000000080f0c7825 */ /* 0x002fe200078e020c */
[----:B---3--:R-:W-:-:S08]  /*0130*/  DMUL R4, R4, R10 ;  /* 0x0000000a04047228 */ /* 0x008fd00000000000 */
[----:B0-----:R-:W-:-:S07]  /*0140*/  DFMA R8, R6, R8, R4 ;  /* 0x000000080608722b */ /* 0x001fce0000000004 */
[----:B------:R-:W-:Y:S04]  /*0150*/  STG.E.64 desc[UR4][R2.64], R8 ;  /* 0x0000000802007986 */ /* 0x000fe8000c101b04 */
[----:B------:R-:W2:Y:S01]  /*0160*/  LDG.E.64 R14, desc[UR4][R12.64] ;  /* 0x000000040c0e7981 */ /* 0x000ea2000c1e1b00 */
[----:B------:R-:W-:-:S08]  /*0170*/  DADD R10, R10, 1 ;  /* 0x3ff000000a0a7429 */ /* 0x000fd00000000000 */
[----:B------:R-:W-:-:S08]  /*0180*/  DFMA R10, R8, -R10, R4 ;  /* 0x8000000a080a722b */ /* 0x000fd00000000004 */
[----:B--2---:R-:W-:-:S07]  /*0190*/  DADD R10, R10, R14 ;  /* 0x000000000a0a7229 */ /* 0x004fce000000000e */
[----:B------:R-:W-:Y:S01]  /*01a0*/  STG.E.64 desc[UR4][R12.64], R10 ;  /* 0x0000000a0c007986 */ /* 0x000fe2000c101b04 */
[----:B------:R-:W-:Y:S05]  /*01b0*/  EXIT ;  /* 0x000000000000794d */ /* 0x000fea0003800000 */
.L_x_1:
        /* <DEDUP_REMOVED lines=12> */
.L_x_3:


//--------------------- .nv.shared.reserved.0     --------------------------
	.section	.nv.shared.reserved.0,"aw",@nobits
	.weak		__nv_reservedSMEM_offset_0_alias
	.size		__nv_reservedSMEM_offset_0_alias, 0, 64
	.other		__nv_reservedSMEM_offset_0_alias,@"STO_CUDA_RESERVED_SHARED STV_DEFAULT"
__nv_reservedSMEM_offset_0_alias:
	.zero		0
	.zero		64


//--------------------- .nv.constant0.sgd_step_f  --------------------------
	.section	.nv.constant0.sgd_step_f,"a",@progbits
	.sectionflags	@""
	.align	4
.nv.constant0.sgd_step_f:
	.zero		940


//--------------------- .nv.constant0.sgd_step_d  --------------------------
	.section	.nv.constant0.sgd_step_d,"a",@progbits
	.sectionflags	@""
	.align	4
.nv.constant0.sgd_step_d:
	.zero		948


//--------------------- SYMBOLS --------------------------

	.type		.nv.reservedSmem.offset0,@object
	.size		.nv.reservedSmem.offset0,0x4
